//
// Generated by NVIDIA NVVM Compiler
//
// Compiler Build ID: CL-36424714
// Cuda compilation tools, release 13.0, V13.0.88
// Based on NVVM 20.0.0
//

.version 9.0
.target sm_100
.address_size 64

	// .globl	_Z23histogram_atomic_kernelPKfPjiiff

.visible .entry _Z23histogram_atomic_kernelPKfPjiiff(
	.param .u64 .ptr .align 1 _Z23histogram_atomic_kernelPKfPjiiff_param_0,
	.param .u64 .ptr .align 1 _Z23histogram_atomic_kernelPKfPjiiff_param_1,
	.param .u32 _Z23histogram_atomic_kernelPKfPjiiff_param_2,
	.param .u32 _Z23histogram_atomic_kernelPKfPjiiff_param_3,
	.param .f32 _Z23histogram_atomic_kernelPKfPjiiff_param_4,
	.param .f32 _Z23histogram_atomic_kernelPKfPjiiff_param_5
)
{
	.reg .pred 	%p<7>;
	.reg .b32 	%r<17>;
	.reg .b32 	%f<13>;
	.reg .b64 	%rd<9>;

	ld.param.u64 	%rd3, [_Z23histogram_atomic_kernelPKfPjiiff_param_0];
	ld.param.u64 	%rd4, [_Z23histogram_atomic_kernelPKfPjiiff_param_1];
	ld.param.u32 	%r7, [_Z23histogram_atomic_kernelPKfPjiiff_param_2];
	ld.param.u32 	%r8, [_Z23histogram_atomic_kernelPKfPjiiff_param_3];
	ld.param.f32 	%f5, [_Z23histogram_atomic_kernelPKfPjiiff_param_4];
	ld.param.f32 	%f6, [_Z23histogram_atomic_kernelPKfPjiiff_param_5];
	mov.u32 	%r9, %ctaid.x;
	mov.u32 	%r1, %ntid.x;
	mov.u32 	%r10, %tid.x;
	mad.lo.s32 	%r16, %r9, %r1, %r10;
	sub.f32 	%f1, %f6, %f5;
	setp.leu.f32 	%p1, %f1, 0f3089705F;
	mov.f32 	%f12, 0f00000000;
	@%p1 bra 	$L__BB0_2;
	cvt.rn.f32.s32 	%f8, %r8;
	div.rn.f32 	%f12, %f8, %f1;
$L__BB0_2:
	setp.ge.s32 	%p2, %r16, %r7;
	@%p2 bra 	$L__BB0_7;
	add.s32 	%r3, %r8, -1;
	mov.u32 	%r11, %nctaid.x;
	mul.lo.s32 	%r4, %r11, %r1;
	cvta.to.global.u64 	%rd1, %rd3;
	cvta.to.global.u64 	%rd2, %rd4;
$L__BB0_4:
	mul.wide.s32 	%rd5, %r16, 4;
	add.s64 	%rd6, %rd1, %rd5;
	ld.global.nc.f32 	%f4, [%rd6];
	setp.ltu.f32 	%p3, %f4, %f5;
	setp.geu.f32 	%p4, %f4, %f6;
	or.pred  	%p5, %p3, %p4;
	@%p5 bra 	$L__BB0_6;
	sub.f32 	%f9, %f4, %f5;
	mul.f32 	%f10, %f12, %f9;
	cvt.rmi.f32.f32 	%f11, %f10;
	cvt.rzi.s32.f32 	%r12, %f11;
	min.s32 	%r13, %r3, %r12;
	max.s32 	%r14, %r13, 0;
	mul.wide.u32 	%rd7, %r14, 4;
	add.s64 	%rd8, %rd2, %rd7;
	atom.global.add.u32 	%r15, [%rd8], 1;
$L__BB0_6:
	add.s32 	%r16, %r16, %r4;
	setp.lt.s32 	%p6, %r16, %r7;
	@%p6 bra 	$L__BB0_4;
$L__BB0_7:
	ret;

}


// ===== COMPILED SASS (sm_100) =====

	.target	sm_100

	.elftype	@"ET_EXEC"


//--------------------- .note.nv.tkinfo           --------------------------
	.section	.note.nv.tkinfo,"",@"SHT_NOTE"
	.sectionflags	@"SHF_NOTE_NV_TKINFO"
	.tkinfo
        /*0018*/ 	.word	0x00000002
        /*0030*/ 	.string	""
        /*0030*/ 	.string	"ptxas"
        /*0030*/ 	.string	"Cuda compilation tools, release 13.0, V13.0.88"
        /*0030*/ 	.string	"Build cuda_13.0.r13.0/compiler.36424714_0"
        /*0030*/ 	.string	"-arch sm_100 -m 64 "



//--------------------- .note.nv.cuinfo           --------------------------
	.section	.note.nv.cuinfo,"",@"SHT_NOTE"
	.sectionflags	@"SHF_NOTE_NV_CUINFO"
        /*0018*/ 	.short	0x0002
        /*001a*/ 	.short	0x0064
        /*001c*/ 	.short	0x0082
	.zero		2


//--------------------- .nv.info                  --------------------------
	.section	.nv.info,"",@"SHT_CUDA_INFO"
	.align	4


	//----- nvinfo : EIATTR_REGCOUNT
	.align		4
        /*0000*/ 	.byte	0x04, 0x2f
        /*0002*/ 	.short	(.L_1 - .L_0)
	.align		4
.L_0:
        /*0004*/ 	.word	index@(_Z23histogram_atomic_kernelPKfPjiiff)
        /*0008*/ 	.word	0x00000010


	//----- nvinfo : EIATTR_FRAME_SIZE
	.align		4
.L_1:
        /*000c*/ 	.byte	0x04, 0x11
        /*000e*/ 	.short	(.L_3 - .L_2)
	.align		4
.L_2:
        /*0010*/ 	.word	index@($__internal_0_$__cuda_sm3x_div_rn_noftz_f32_slowpath)
        /*0014*/ 	.word	0x00000000


	//----- nvinfo : EIATTR_FRAME_SIZE
	.align		4
.L_3:
        /*0018*/ 	.byte	0x04, 0x11
        /*001a*/ 	.short	(.L_5 - .L_4)
	.align		4
.L_4:
        /*001c*/ 	.word	index@(_Z23histogram_atomic_kernelPKfPjiiff)
        /*0020*/ 	.word	0x00000000


	//----- nvinfo : EIATTR_MIN_STACK_SIZE
	.align		4
.L_5:
        /*0024*/ 	.byte	0x04, 0x12
        /*0026*/ 	.short	(.L_7 - .L_6)
	.align		4
.L_6:
        /*0028*/ 	.word	index@(_Z23histogram_atomic_kernelPKfPjiiff)
        /*002c*/ 	.word	0x00000000
.L_7:


//--------------------- .nv.compat                --------------------------
	.section	.nv.compat,"",@"SHT_CUDA_COMPAT_INFO"
	.align	4
        /*0000*/ 	.byte	0x02, 0x09, 0x00, 0x00, 0x02, 0x02, 0x01, 0x00, 0x02, 0x05, 0x05, 0x00, 0x03, 0x07, 0x01, 0x01
        /*0010*/ 	.byte	0x02, 0x03, 0x00, 0x00, 0x02, 0x06, 0x01, 0x00, 0x04, 0x0b, 0x08, 0x00, 0x01, 0x00, 0x00, 0x00
        /*0020*/ 	.byte	0x00, 0x00, 0x00, 0x00


//--------------------- .nv.info._Z23histogram_atomic_kernelPKfPjiiff --------------------------
	.section	.nv.info._Z23histogram_atomic_kernelPKfPjiiff,"",@"SHT_CUDA_INFO"
	.sectionflags	@""
	.align	4


	//----- nvinfo : EIATTR_CUDA_API_VERSION
	.align		4
        /*0000*/ 	.byte	0x04, 0x37
        /*0002*/ 	.short	(.L_9 - .L_8)
.L_8:
        /*0004*/ 	.word	0x00000082


	//----- nvinfo : EIATTR_KPARAM_INFO
	.align		4
.L_9:
        /*0008*/ 	.byte	0x04, 0x17
        /*000a*/ 	.short	(.L_11 - .L_10)
.L_10:
        /*000c*/ 	.word	0x00000000
        /*0010*/ 	.short	0x0005
        /*0012*/ 	.short	0x001c
        /*0014*/ 	.byte	0x00, 0xf0, 0x11, 0x00


	//----- nvinfo : EIATTR_KPARAM_INFO
	.align		4
.L_11:
        /*0018*/ 	.byte	0x04, 0x17
        /*001a*/ 	.short	(.L_13 - .L_12)
.L_12:
        /*001c*/ 	.word	0x00000000
        /*0020*/ 	.short	0x0004
        /*0022*/ 	.short	0x0018
        /*0024*/ 	.byte	0x00, 0xf0, 0x11, 0x00


	//----- nvinfo : EIATTR_KPARAM_INFO
	.align		4
.L_13:
        /*0028*/ 	.byte	0x04, 0x17
        /*002a*/ 	.short	(.L_15 - .L_14)
.L_14:
        /*002c*/ 	.word	0x00000000
        /*0030*/ 	.short	0x0003
        /*0032*/ 	.short	0x0014
        /*0034*/ 	.byte	0x00, 0xf0, 0x11, 0x00


	//----- nvinfo : EIATTR_KPARAM_INFO
	.align		4
.L_15:
        /*0038*/ 	.byte	0x04, 0x17
        /*003a*/ 	.short	(.L_17 - .L_16)
.L_16:
        /*003c*/ 	.word	0x00000000
        /*0040*/ 	.short	0x0002
        /*0042*/ 	.short	0x0010
        /*0044*/ 	.byte	0x00, 0xf0, 0x11, 0x00


	//----- nvinfo : EIATTR_KPARAM_INFO
	.align		4
.L_17:
        /*0048*/ 	.byte	0x04, 0x17
        /*004a*/ 	.short	(.L_19 - .L_18)
.L_18:
        /*004c*/ 	.word	0x00000000
        /*0050*/ 	.short	0x0001
        /*0052*/ 	.short	0x0008
        /*0054*/ 	.byte	0x00, 0xf5, 0x21, 0x00


	//----- nvinfo : EIATTR_KPARAM_INFO
	.align		4
.L_19:
        /*0058*/ 	.byte	0x04, 0x17
        /*005a*/ 	.short	(.L_21 - .L_20)
.L_20:
        /*005c*/ 	.word	0x00000000
        /*0060*/ 	.short	0x0000
        /*0062*/ 	.short	0x0000
        /*0064*/ 	.byte	0x00, 0xf5, 0x21, 0x00


	//----- nvinfo : EIATTR_SPARSE_MMA_MASK
	.align		4
.L_21:
        /*0068*/ 	.byte	0x03, 0x50
        /*006a*/ 	.short	0x0000


	//----- nvinfo : EIATTR_MAXREG_COUNT
	.align		4
        /*006c*/ 	.byte	0x03, 0x1b
        /*006e*/ 	.short	0x00ff


	//----- nvinfo : EIATTR_MERCURY_ISA_VERSION
	.align		4
        /*0070*/ 	.byte	0x03, 0x5f
        /*0072*/ 	.short	0x0101


	//----- nvinfo : EIATTR_VRC_CTA_INIT_COUNT
	.align		4
        /*0074*/ 	.byte	0x02, 0x4a
	.zero		1
	.zero		1


	//----- nvinfo : EIATTR_EXIT_INSTR_OFFSETS
	.align		4
        /*0078*/ 	.byte	0x04, 0x1c
        /*007a*/ 	.short	(.L_23 - .L_22)


	//   ....[0]....
.L_22:
        /*007c*/ 	.word	0x000001a0


	//   ....[1]....
        /*0080*/ 	.word	0x00000350


	//----- nvinfo : EIATTR_CRS_STACK_SIZE
	.align		4
.L_23:
        /*0084*/ 	.byte	0x04, 0x1e
        /*0086*/ 	.short	(.L_25 - .L_24)
.L_24:
        /*0088*/ 	.word	0x00000000


	//----- nvinfo : EIATTR_CBANK_PARAM_SIZE
	.align		4
.L_25:
        /*008c*/ 	.byte	0x03, 0x19
        /*008e*/ 	.short	0x0020


	//----- nvinfo : EIATTR_PARAM_CBANK
	.align		4
        /*0090*/ 	.byte	0x04, 0x0a
        /*0092*/ 	.short	(.L_27 - .L_26)
	.align		4
.L_26:
        /*0094*/ 	.word	index@(.nv.constant0._Z23histogram_atomic_kernelPKfPjiiff)
        /*0098*/ 	.short	0x0380
        /*009a*/ 	.short	0x0020


	//----- nvinfo : EIATTR_SW_WAR
	.align		4
.L_27:
        /*009c*/ 	.byte	0x04, 0x36
        /*009e*/ 	.short	(.L_29 - .L_28)
.L_28:
        /*00a0*/ 	.word	0x00000008
.L_29:


//--------------------- .nv.callgraph             --------------------------
	.section	.nv.callgraph,"",@"SHT_CUDA_CALLGRAPH"
	.align	4
	.sectionentsize	8
	.align		4
        /*0000*/ 	.word	0x00000000
	.align		4
        /*0004*/ 	.word	0xffffffff
	.align		4
        /*0008*/ 	.word	0x00000000
	.align		4
        /*000c*/ 	.word	0xfffffffe
	.align		4
        /*0010*/ 	.word	0x00000000
	.align		4
        /*0014*/ 	.word	0xfffffffd
	.align		4
        /*0018*/ 	.word	0x00000000
	.align		4
        /*001c*/ 	.word	0xfffffffc


//--------------------- .text._Z23histogram_atomic_kernelPKfPjiiff --------------------------
	.section	.text._Z23histogram_atomic_kernelPKfPjiiff,"ax",@progbits
	.align	128
        .global         _Z23histogram_atomic_kernelPKfPjiiff
        .type           _Z23histogram_atomic_kernelPKfPjiiff,@function
        .size           _Z23histogram_atomic_kernelPKfPjiiff,(.L_x_14 - _Z23histogram_atomic_kernelPKfPjiiff)
        .other          _Z23histogram_atomic_kernelPKfPjiiff,@"STO_CUDA_ENTRY STV_DEFAULT"
_Z23histogram_atomic_kernelPKfPjiiff:
.text._Z23histogram_atomic_kernelPKfPjiiff:
[----:B------:R-:W-:Y:S08]  /*0000*/  LDC R1, c[0x0][0x37c] ;  /* 0x0000df00ff017b82 */ /* 0x000ff00000000800 */
[----:B------:R-:W0:Y:S01]  /*0010*/  LDC.64 R2, c[0x0][0x398] ;  /* 0x0000e600ff027b82 */ /* 0x000e220000000a00 */
[----:B------:R-:W1:Y:S01]  /*0020*/  S2R R5, SR_TID.X ;  /* 0x0000000000057919 */ /* 0x000e620000002100 */
[----:B------:R-:W-:-:S06]  /*0030*/  IMAD.MOV.U32 R0, RZ, RZ, RZ ;  /* 0x000000ffff007224 */ /* 0x000fcc00078e00ff */
[----:B------:R-:W1:Y:S08]  /*0040*/  S2UR UR4, SR_CTAID.X ;  /* 0x00000000000479c3 */ /* 0x000e700000002500 */
[----:B------:R-:W1:Y:S01]  /*0050*/  LDC R4, c[0x0][0x360] ;  /* 0x0000d800ff047b82 */ /* 0x000e620000000800 */
[----:B0-----:R-:W-:-:S05]  /*0060*/  FADD R3, R3, -R2 ;  /* 0x8000000203037221 */ /* 0x001fca0000000000 */
[----:B------:R-:W-:Y:S01]  /*0070*/  FSETP.GT.AND P0, PT, R3, 9.9999997171806853657e-10, PT ;  /* 0x3089705f0300780b */ /* 0x000fe20003f04000 */
[----:B-1----:R-:W-:-:S12]  /*0080*/  IMAD R2, R4, UR4, R5 ;  /* 0x0000000404027c24 */ /* 0x002fd8000f8e0205 */
[----:B------:R-:W-:Y:S05]  /*0090*/  @!P0 BRA `(.L_x_0) ;  /* 0x0000000000388947 */ /* 0x000fea0003800000 */
[----:B------:R-:W0:Y:S01]  /*00a0*/  LDCU UR4, c[0x0][0x394] ;  /* 0x00007280ff0477ac */ /* 0x000e220008000800 */
[----:B------:R-:W1:Y:S01]  /*00b0*/  MUFU.RCP R6, R3 ;  /* 0x0000000300067308 */ /* 0x000e620000001000 */
[----:B0-----:R-:W-:Y:S01]  /*00c0*/  I2FP.F32.S32 R0, UR4 ;  /* 0x0000000400007c45 */ /* 0x001fe20008201400 */
[----:B-1----:R-:W-:-:S06]  /*00d0*/  FFMA R5, -R3, R6, 1 ;  /* 0x3f80000003057423 */ /* 0x002fcc0000000106 */
[----:B------:R-:W0:Y:S01]  /*00e0*/  FCHK P0, R0, R3 ;  /* 0x0000000300007302 */ /* 0x000e220000000000 */
[----:B------:R-:W-:-:S04]  /*00f0*/  FFMA R5, R6, R5, R6 ;  /* 0x0000000506057223 */ /* 0x000fc80000000006 */
[----:B------:R-:W-:-:S04]  /*0100*/  FFMA R6, R0, R5, RZ ;  /* 0x0000000500067223 */ /* 0x000fc800000000ff */
[----:B------:R-:W-:-:S04]  /*0110*/  FFMA R7, -R3, R6, R0 ;  /* 0x0000000603077223 */ /* 0x000fc80000000100 */
[----:B------:R-:W-:Y:S01]  /*0120*/  FFMA R5, R5, R7, R6 ;  /* 0x0000000705057223 */ /* 0x000fe20000000006 */
[----:B0-----:R-:W-:Y:S06]  /*0130*/  @!P0 BRA `(.L_x_1) ;  /* 0x00000000000c8947 */ /* 0x001fec0003800000 */
[----:B------:R-:W-:-:S07]  /*0140*/  MOV R6, 0x160 ;  /* 0x0000016000067802 */ /* 0x000fce0000000f00 */
[----:B------:R-:W-:Y:S05]  /*0150*/  CALL.REL.NOINC `($__internal_0_$__cuda_sm3x_div_rn_noftz_f32_slowpath) ;  /* 0x0000000000807944 */ /* 0x000fea0003c00000 */
[----:B------:R-:W-:-:S07]  /*0160*/  IMAD.MOV.U32 R5, RZ, RZ, R0 ;  /* 0x000000ffff057224 */ /* 0x000fce00078e0000 */
.L_x_1:
[----:B------:R-:W-:-:S07]  /*0170*/  IMAD.MOV.U32 R0, RZ, RZ, R5 ;  /* 0x000000ffff007224 */ /* 0x000fce00078e0005 */
.L_x_0:
[----:B------:R-:W0:Y:S02]  /*0180*/  LDCU UR4, c[0x0][0x390] ;  /* 0x00007200ff0477ac */ /* 0x000e240008000800 */
[----:B0-----:R-:W-:-:S13]  /*0190*/  ISETP.GE.AND P0, PT, R2, UR4, PT ;  /* 0x0000000402007c0c */ /* 0x001fda000bf06270 */
[----:B------:R-:W-:Y:S05]  /*01a0*/  @P0 EXIT ;  /* 0x000000000000094d */ /* 0x000fea0003800000 */
[----:B------:R-:W0:Y:S01]  /*01b0*/  LDC.64 R10, c[0x0][0x380] ;  /* 0x0000e000ff0a7b82 */ /* 0x000e220000000a00 */
[----:B------:R-:W1:Y:S01]  /*01c0*/  LDCU UR5, c[0x0][0x370] ;  /* 0x00006e00ff0577ac */ /* 0x000e620008000800 */
[----:B------:R-:W2:Y:S06]  /*01d0*/  LDCU UR4, c[0x0][0x394] ;  /* 0x00007280ff0477ac */ /* 0x000eac0008000800 */
[----:B------:R-:W3:Y:S01]  /*01e0*/  LDC.64 R8, c[0x0][0x388] ;  /* 0x0000e200ff087b82 */ /* 0x000ee20000000a00 */
[----:B------:R-:W4:Y:S01]  /*01f0*/  LDCU.64 UR6, c[0x0][0x358] ;  /* 0x00006b00ff0677ac */ /* 0x000f220008000a00 */
[----:B------:R-:W0:Y:S06]  /*0200*/  LDCU UR8, c[0x0][0x390] ;  /* 0x00007200ff0877ac */ /* 0x000e2c0008000800 */
[----:B------:R-:W0:Y:S01]  /*0210*/  LDC.64 R6, c[0x0][0x398] ;  /* 0x0000e600ff067b82 */ /* 0x000e220000000a00 */
[----:B-1----:R-:W-:Y:S01]  /*0220*/  IMAD R3, R4, UR5, RZ ;  /* 0x0000000504037c24 */ /* 0x002fe2000f8e02ff */
[----:B--2---:R-:W-:-:S12]  /*0230*/  UIADD3 UR4, UPT, UPT, UR4, -0x1, URZ ;  /* 0xffffffff04047890 */ /* 0x004fd8000fffe0ff */
.L_x_4:
[----:B0-----:R-:W-:-:S06]  /*0240*/  IMAD.WIDE R4, R2, 0x4, R10 ;  /* 0x0000000402047825 */ /* 0x001fcc00078e020a */
[----:B----4-:R-:W2:Y:S01]  /*0250*/  LDG.E.CONSTANT R5, desc[UR6][R4.64] ;  /* 0x0000000604057981 */ /* 0x010ea2000c1e9900 */
[----:B------:R-:W-:Y:S01]  /*0260*/  IMAD.IADD R2, R3, 0x1, R2 ;  /* 0x0000000103027824 */ /* 0x000fe200078e0202 */
[----:B------:R-:W-:Y:S04]  /*0270*/  BSSY.RECONVERGENT B0, `(.L_x_2) ;  /* 0x000000c000007945 */ /* 0x000fe80003800200 */
[----:B------:R-:W-:Y:S02]  /*0280*/  ISETP.GE.AND P1, PT, R2, UR8, PT ;  /* 0x0000000802007c0c */ /* 0x000fe4000bf26270 */
[----:B--2---:R-:W-:-:S04]  /*0290*/  FSETP.GEU.AND P0, PT, R5, R7, PT ;  /* 0x000000070500720b */ /* 0x004fc80003f0e000 */
[----:B------:R-:W-:-:S13]  /*02a0*/  FSETP.LTU.OR P0, PT, R5, R6, P0 ;  /* 0x000000060500720b */ /* 0x000fda0000709400 */
[----:B------:R-:W-:Y:S05]  /*02b0*/  @P0 BRA `(.L_x_3) ;  /* 0x00000000001c0947 */ /* 0x000fea0003800000 */
[----:B------:R-:W-:Y:S01]  /*02c0*/  FADD R5, R5, -R6 ;  /* 0x8000000605057221 */ /* 0x000fe20000000000 */
[----:B------:R-:W-:-:S03]  /*02d0*/  IMAD.MOV.U32 R13, RZ, RZ, 0x1 ;  /* 0x00000001ff0d7424 */ /* 0x000fc600078e00ff */
[----:B------:R-:W-:-:S06]  /*02e0*/  FMUL R12, R5, R0 ;  /* 0x00000000050c7220 */ /* 0x000fcc0000400000 */
[----:B------:R-:W0:Y:S02]  /*02f0*/  F2I.FLOOR.NTZ R12, R12 ;  /* 0x0000000c000c7305 */ /* 0x000e240000207100 */
[----:B0-----:R-:W-:-:S05]  /*0300*/  VIMNMX.RELU R5, PT, PT, R12, UR4, PT ;  /* 0x000000040c057c48 */ /* 0x001fca000bfe1100 */
[----:B---3--:R-:W-:-:S05]  /*0310*/  IMAD.WIDE.U32 R4, R5, 0x4, R8 ;  /* 0x0000000405047825 */ /* 0x008fca00078e0008 */
[----:B------:R0:W-:Y:S02]  /*0320*/  REDG.E.ADD.STRONG.GPU desc[UR6][R4.64], R13 ;  /* 0x0000000d0400798e */ /* 0x0001e4000c12e106 */
.L_x_3:
[----:B------:R-:W-:Y:S05]  /*0330*/  BSYNC.RECONVERGENT B0 ;  /* 0x0000000000007941 */ /* 0x000fea0003800200 */
.L_x_2:
[----:B------:R-:W-:Y:S05]  /*0340*/  @!P1 BRA `(.L_x_4) ;  /* 0xfffffffc00bc9947 */ /* 0x000fea000383ffff */
[----:B------:R-:W-:Y:S05]  /*0350*/  EXIT ;  /* 0x000000000000794d */ /* 0x000fea0003800000 */
        .weak           $__internal_0_$__cuda_sm3x_div_rn_noftz_f32_slowpath
        .type           $__internal_0_$__cuda_sm3x_div_rn_noftz_f32_slowpath,@function
        .size           $__internal_0_$__cuda_sm3x_div_rn_noftz_f32_slowpath,(.L_x_14 - $__internal_0_$__cuda_sm3x_div_rn_noftz_f32_slowpath)
$__internal_0_$__cuda_sm3x_div_rn_noftz_f32_slowpath:
[--C-:B------:R-:W-:Y:S01]  /*0360*/  SHF.R.U32.HI R7, RZ, 0x17, R3.reuse ;  /* 0x00000017ff077819 */ /* 0x100fe20000011603 */
[--C-:B------:R-:W-:Y:S01]  /*0370*/  IMAD.MOV.U32 R8, RZ, RZ, R0.reuse ;  /* 0x000000ffff087224 */ /* 0x100fe200078e0000 */
[----:B------:R-:W-:Y:S01]  /*0380*/  SHF.R.U32.HI R5, RZ, 0x17, R0 ;  /* 0x00000017ff057819 */ /* 0x000fe20000011600 */
[----:B------:R-:W-:Y:S01]  /*0390*/  IMAD.MOV.U32 R9, RZ, RZ, R3 ;  /* 0x000000ffff097224 */ /* 0x000fe200078e0003 */
[----:B------:R-:W-:Y:S02]  /*03a0*/  LOP3.LUT R7, R7, 0xff, RZ, 0xc0, !PT ;  /* 0x000000ff07077812 */ /* 0x000fe400078ec0ff */
[----:B------:R-:W-:-:S03]  /*03b0*/  LOP3.LUT R5, R5, 0xff, RZ, 0xc0, !PT ;  /* 0x000000ff05057812 */ /* 0x000fc600078ec0ff */
[----:B------:R-:W-:Y:S02]  /*03c0*/  VIADD R12, R7, 0xffffffff ;  /* 0xffffffff070c7836 */ /* 0x000fe40000000000 */
[----:B------:R-:W-:-:S03]  /*03d0*/  VIADD R11, R5, 0xffffffff ;  /* 0xffffffff050b7836 */ /* 0x000fc60000000000 */
[----:B------:R-:W-:-:S04]  /*03e0*/  ISETP.GT.U32.AND P0, PT, R12, 0xfd, PT ;  /* 0x000000fd0c00780c */ /* 0x000fc80003f04070 */
[----:B------:R-:W-:-:S13]  /*03f0*/  ISETP.GT.U32.OR P0, PT, R11, 0xfd, P0 ;  /* 0x000000fd0b00780c */ /* 0x000fda0000704470 */
[----:B------:R-:W-:Y:S01]  /*0400*/  @!P0 IMAD.MOV.U32 R10, RZ, RZ, RZ ;  /* 0x000000ffff0a8224 */ /* 0x000fe200078e00ff */
[----:B------:R-:W-:Y:S06]  /*0410*/  @!P0 BRA `(.L_x_5) ;  /* 0x00000000005c8947 */ /* 0x000fec0003800000 */
[----:B------:R-:W-:Y:S02]  /*0420*/  FSETP.GTU.FTZ.AND P0, PT, |R0|, +INF , PT ;  /* 0x7f8000000000780b */ /* 0x000fe40003f1c200 */
[----:B------:R-:W-:-:S04]  /*0430*/  FSETP.GTU.FTZ.AND P1, PT, |R3|, +INF , PT ;  /* 0x7f8000000300780b */ /* 0x000fc80003f3c200 */
[----:B------:R-:W-:-:S13]  /*0440*/  PLOP3.LUT P0, PT, P0, P1, PT, 0xf8, 0x8f ;  /* 0x00000000008f781c */ /* 0x000fda0000703f70 */
[----:B------:R-:W-:Y:S05]  /*0450*/  @P0 BRA `(.L_x_6) ;  /* 0x0000000400440947 */ /* 0x000fea0003800000 */
[----:B------:R-:W-:-:S13]  /*0460*/  LOP3.LUT P0, RZ, R9, 0x7fffffff, R8, 0xc8, !PT ;  /* 0x7fffffff09ff7812 */ /* 0x000fda000780c808 */
[----:B------:R-:W-:Y:S05]  /*0470*/  @!P0 BRA `(.L_x_7) ;  /* 0x0000000400348947 */ /* 0x000fea0003800000 */
[C---:B------:R-:W-:Y:S02]  /*0480*/  FSETP.NEU.FTZ.AND P2, PT, |R0|.reuse, +INF , PT ;  /* 0x7f8000000000780b */ /* 0x040fe40003f5d200 */
[----:B------:R-:W-:Y:S02]  /*0490*/  FSETP.NEU.FTZ.AND P1, PT, |R3|, +INF , PT ;  /* 0x7f8000000300780b */ /* 0x000fe40003f3d200 */
[----:B------:R-:W-:-:S11]  /*04a0*/  FSETP.NEU.FTZ.AND P0, PT, |R0|, +INF , PT ;  /* 0x7f8000000000780b */ /* 0x000fd60003f1d200 */
[----:B------:R-:W-:Y:S05]  /*04b0*/  @!P1 BRA !P2, `(.L_x_7) ;  /* 0x0000000400249947 */ /* 0x000fea0005000000 */
[----:B------:R-:W-:-:S04]  /*04c0*/  LOP3.LUT P2, RZ, R8, 0x7fffffff, RZ, 0xc0, !PT ;  /* 0x7fffffff08ff7812 */ /* 0x000fc8000784c0ff */
[----:B------:R-:W-:-:S13]  /*04d0*/  PLOP3.LUT P1, PT, P1, P2, PT, 0x2f, 0xf2 ;  /* 0x0000000000f2781c */ /* 0x000fda0000f24577 */
[----:B------:R-:W-:Y:S05]  /*04e0*/  @P1 BRA `(.L_x_8) ;  /* 0x0000000400101947 */ /* 0x000fea0003800000 */
[----:B------:R-:W-:-:S04]  /*04f0*/  LOP3.LUT P1, RZ, R9, 0x7fffffff, RZ, 0xc0, !PT ;  /* 0x7fffffff09ff7812 */ /* 0x000fc8000782c0ff */
[----:B------:R-:W-:-:S13]  /*0500*/  PLOP3.LUT P0, PT, P0, P1, PT, 0x2f, 0xf2 ;  /* 0x0000000000f2781c */ /* 0x000fda0000702577 */
[----:B------:R-:W-:Y:S05]  /*0510*/  @P0 BRA `(.L_x_9) ;  /* 0x0000000000f80947 */ /* 0x000fea0003800000 */
[----:B------:R-:W-:Y:S02]  /*0520*/  ISETP.GE.AND P0, PT, R11, RZ, PT ;  /* 0x000000ff0b00720c */ /* 0x000fe40003f06270 */
[----:B------:R-:W-:-:S11]  /*0530*/  ISETP.GE.AND P1, PT, R12, RZ, PT ;  /* 0x000000ff0c00720c */ /* 0x000fd60003f26270 */
[----:B------:R-:W-:Y:S02]  /*0540*/  @P0 IMAD.MOV.U32 R10, RZ, RZ, RZ ;  /* 0x000000ffff0a0224 */ /* 0x000fe400078e00ff */
[----:B------:R-:W-:Y:S01]  /*0550*/  @!P0 FFMA R8, R0, 1.84467440737095516160e+19, RZ ;  /* 0x5f80000000088823 */ /* 0x000fe200000000ff */
[----:B------:R-:W-:Y:S02]  /*0560*/  @!P0 IMAD.MOV.U32 R10, RZ, RZ, -0x40 ;  /* 0xffffffc0ff0a8424 */ /* 0x000fe400078e00ff */
[----:B------:R-:W-:Y:S02]  /*0570*/  @!P1 FFMA R9, R3, 1.84467440737095516160e+19, RZ ;  /* 0x5f80000003099823 */ /* 0x000fe400000000ff */
[----:B------:R-:W-:-:S07]  /*0580*/  @!P1 VIADD R10, R10, 0x40 ;  /* 0x000000400a0a9836 */ /* 0x000fce0000000000 */
.L_x_5:
[----:B------:R-:W-:Y:S01]  /*0590*/  LEA R0, R7, 0xc0800000, 0x17 ;  /* 0xc080000007007811 */ /* 0x000fe200078eb8ff */
[----:B------:R-:W-:-:S04]  /*05a0*/  VIADD R5, R5, 0xffffff81 ;  /* 0xffffff8105057836 */ /* 0x000fc80000000000 */
[----:B------:R-:W-:Y:S02]  /*05b0*/  IMAD.IADD R9, R9, 0x1, -R0 ;  /* 0x0000000109097824 */ /* 0x000fe400078e0a00 */
[C---:B------:R-:W-:Y:S01]  /*05c0*/  IMAD R0, R5.reuse, -0x800000, R8 ;  /* 0xff80000005007824 */ /* 0x040fe200078e0208 */
[----:B------:R-:W-:Y:S01]  /*05d0*/  IADD3 R5, PT, PT, R5, 0x7f, -R7 ;  /* 0x0000007f05057810 */ /* 0x000fe20007ffe807 */
[----:B------:R-:W0:Y:S01]  /*05e0*/  MUFU.RCP R3, R9 ;  /* 0x0000000900037308 */ /* 0x000e220000001000 */
[----:B------:R-:W-:-:S03]  /*05f0*/  FADD.FTZ R11, -R9, -RZ ;  /* 0x800000ff090b7221 */ /* 0x000fc60000010100 */
[----:B------:R-:W-:Y:S02]  /*0600*/  IMAD.IADD R5, R5, 0x1, R10 ;  /* 0x0000000105057824 */ /* 0x000fe400078e020a */
[----:B0-----:R-:W-:-:S04]  /*0610*/  FFMA R12, R3, R11, 1 ;  /* 0x3f800000030c7423 */ /* 0x001fc8000000000b */
[----:B------:R-:W-:-:S04]  /*0620*/  FFMA R12, R3, R12, R3 ;  /* 0x0000000c030c7223 */ /* 0x000fc80000000003 */
[----:B------:R-:W-:-:S04]  /*0630*/  FFMA R3, R0, R12, RZ ;  /* 0x0000000c00037223 */ /* 0x000fc800000000ff */
[----:B------:R-:W-:-:S04]  /*0640*/  FFMA R8, R11, R3, R0 ;  /* 0x000000030b087223 */ /* 0x000fc80000000000 */
[----:B------:R-:W-:-:S04]  /*0650*/  FFMA R13, R12, R8, R3 ;  /* 0x000000080c0d7223 */ /* 0x000fc80000000003 */
[----:B------:R-:W-:-:S04]  /*0660*/  FFMA R8, R11, R13, R0 ;  /* 0x0000000d0b087223 */ /* 0x000fc80000000000 */
[----:B------:R-:W-:-:S05]  /*0670*/  FFMA R0, R12, R8, R13 ;  /* 0x000000080c007223 */ /* 0x000fca000000000d */
[----:B------:R-:W-:-:S04]  /*0680*/  SHF.R.U32.HI R3, RZ, 0x17, R0 ;  /* 0x00000017ff037819 */ /* 0x000fc80000011600 */
[----:B------:R-:W-:-:S05]  /*0690*/  LOP3.LUT R3, R3, 0xff, RZ, 0xc0, !PT ;  /* 0x000000ff03037812 */ /* 0x000fca00078ec0ff */
[----:B------:R-:W-:-:S04]  /*06a0*/  IMAD.IADD R7, R3, 0x1, R5 ;  /* 0x0000000103077824 */ /* 0x000fc800078e0205 */
[----:B------:R-:W-:-:S05]  /*06b0*/  VIADD R3, R7, 0xffffffff ;  /* 0xffffffff07037836 */ /* 0x000fca0000000000 */
[----:B------:R-:W-:-:S13]  /*06c0*/  ISETP.GE.U32.AND P0, PT, R3, 0xfe, PT ;  /* 0x000000fe0300780c */ /* 0x000fda0003f06070 */
[----:B------:R-:W-:Y:S05]  /*06d0*/  @!P0 BRA `(.L_x_10) ;  /* 0x0000000000808947 */ /* 0x000fea0003800000 */
[----:B------:R-:W-:-:S13]  /*06e0*/  ISETP.GT.AND P0, PT, R7, 0xfe, PT ;  /* 0x000000fe0700780c */ /* 0x000fda0003f04270 */
[----:B------:R-:W-:Y:S05]  /*06f0*/  @P0 BRA `(.L_x_11) ;  /* 0x00000000006c0947 */ /* 0x000fea0003800000 */
[----:B------:R-:W-:-:S13]  /*0700*/  ISETP.GE.AND P0, PT, R7, 0x1, PT ;  /* 0x000000010700780c */ /* 0x000fda0003f06270 */
[----:B------:R-:W-:Y:S05]  /*0710*/  @P0 BRA `(.L_x_12) ;  /* 0x0000000000980947 */ /* 0x000fea0003800000 */
[----:B------:R-:W-:Y:S02]  /*0720*/  ISETP.GE.AND P0, PT, R7, -0x18, PT ;  /* 0xffffffe80700780c */ /* 0x000fe40003f06270 */
[----:B------:R-:W-:-:S11]  /*0730*/  LOP3.LUT R0, R0, 0x80000000, RZ, 0xc0, !PT ;  /* 0x8000000000007812 */ /* 0x000fd600078ec0ff */
[----:B------:R-:W-:Y:S05]  /*0740*/  @!P0 BRA `(.L_x_12) ;  /* 0x00000000008c8947 */ /* 0x000fea0003800000 */
[CC--:B------:R-:W-:Y:S01]  /*0750*/  FFMA.RZ R3, R12.reuse, R8.reuse, R13 ;  /* 0x000000080c037223 */ /* 0x0c0fe2000000c00d */
[C---:B------:R-:W-:Y:S01]  /*0760*/  VIADD R10, R7.reuse, 0x20 ;  /* 0x00000020070a7836 */ /* 0x040fe20000000000 */
[C---:B------:R-:W-:Y:S02]  /*0770*/  ISETP.NE.AND P2, PT, R7.reuse, RZ, PT ;  /* 0x000000ff0700720c */ /* 0x040fe40003f45270 */
[----:B------:R-:W-:Y:S01]  /*0780*/  ISETP.NE.AND P1, PT, R7, RZ, PT ;  /* 0x000000ff0700720c */ /* 0x000fe20003f25270 */
[----:B------:R-:W-:Y:S01]  /*0790*/  IMAD.MOV R7, RZ, RZ, -R7 ;  /* 0x000000ffff077224 */ /* 0x000fe200078e0a07 */
[----:B------:R-:W-:Y:S01]  /*07a0*/  LOP3.LUT R5, R3, 0x7fffff, RZ, 0xc0, !PT ;  /* 0x007fffff03057812 */ /* 0x000fe200078ec0ff */
[CCC-:B------:R-:W-:Y:S01]  /*07b0*/  FFMA.RP R3, R12.reuse, R8.reuse, R13.reuse ;  /* 0x000000080c037223 */ /* 0x1c0fe2000000800d */
[----:B------:R-:W-:Y:S02]  /*07c0*/  FFMA.RM R8, R12, R8, R13 ;  /* 0x000000080c087223 */ /* 0x000fe4000000400d */
[----:B------:R-:W-:-:S03]  /*07d0*/  LOP3.LUT R5, R5, 0x800000, RZ, 0xfc, !PT ;  /* 0x0080000005057812 */ /* 0x000fc600078efcff */
[----:B------:R-:W-:Y:S02]  /*07e0*/  FSETP.NEU.FTZ.AND P0, PT, R3, R8, PT ;  /* 0x000000080300720b */ /* 0x000fe40003f1d000 */
[----:B------:R-:W-:Y:S02]  /*07f0*/  SHF.L.U32 R10, R5, R10, RZ ;  /* 0x0000000a050a7219 */ /* 0x000fe400000006ff */
[----:B------:R-:W-:Y:S02]  /*0800*/  SEL R8, R7, RZ, P2 ;  /* 0x000000ff07087207 */ /* 0x000fe40001000000 */
[----:B------:R-:W-:Y:S02]  /*0810*/  ISETP.NE.AND P1, PT, R10, RZ, P1 ;  /* 0x000000ff0a00720c */ /* 0x000fe40000f25270 */
[----:B------:R-:W-:Y:S02]  /*0820*/  SHF.R.U32.HI R8, RZ, R8, R5 ;  /* 0x00000008ff087219 */ /* 0x000fe40000011605 */
[----:B------:R-:W-:-:S02]  /*0830*/  PLOP3.LUT P0, PT, P0, P1, PT, 0xf8, 0x8f ;  /* 0x00000000008f781c */ /* 0x000fc40000703f70 */
[----:B------:R-:W-:Y:S02]  /*0840*/  SHF.R.U32.HI R10, RZ, 0x1, R8 ;  /* 0x00000001ff0a7819 */ /* 0x000fe40000011608 */
[----:B------:R-:W-:-:S04]  /*0850*/  SEL R3, RZ, 0x1, !P0 ;  /* 0x00000001ff037807 */ /* 0x000fc80004000000 */
[----:B------:R-:W-:-:S04]  /*0860*/  LOP3.LUT R3, R3, 0x1, R10, 0xf8, !PT ;  /* 0x0000000103037812 */ /* 0x000fc800078ef80a */
[----:B------:R-:W-:-:S05]  /*0870*/  LOP3.LUT R3, R3, R8, RZ, 0xc0, !PT ;  /* 0x0000000803037212 */ /* 0x000fca00078ec0ff */
[----:B------:R-:W-:-:S05]  /*0880*/  IMAD.IADD R3, R10, 0x1, R3 ;  /* 0x000000010a037824 */ /* 0x000fca00078e0203 */
[----:B------:R-:W-:Y:S01]  /*0890*/  LOP3.LUT R0, R3, R0, RZ, 0xfc, !PT ;  /* 0x0000000003007212 */ /* 0x000fe200078efcff */
[----:B------:R-:W-:Y:S06]  /*08a0*/  BRA `(.L_x_12) ;  /* 0x0000000000347947 */ /* 0x000fec0003800000 */
.L_x_11:
[----:B------:R-:W-:-:S04]  /*08b0*/  LOP3.LUT R0, R0, 0x80000000, RZ, 0xc0, !PT ;  /* 0x8000000000007812 */ /* 0x000fc800078ec0ff */
[----:B------:R-:W-:Y:S01]  /*08c0*/  LOP3.LUT R0, R0, 0x7f800000, RZ, 0xfc, !PT ;  /* 0x7f80000000007812 */ /* 0x000fe200078efcff */
[----:B------:R-:W-:Y:S06]  /*08d0*/  BRA `(.L_x_12) ;  /* 0x0000000000287947 */ /* 0x000fec0003800000 */
.L_x_10:
[----:B------:R-:W-:Y:S01]  /*08e0*/  IMAD R0, R5, 0x800000, R0 ;  /* 0x0080000005007824 */ /* 0x000fe200078e0200 */
[----:B------:R-:W-:Y:S06]  /*08f0*/  BRA `(.L_x_12) ;  /* 0x0000000000207947 */ /* 0x000fec0003800000 */
.L_x_9:
[----:B------:R-:W-:-:S04]  /*0900*/  LOP3.LUT R0, R9, 0x80000000, R8, 0x48, !PT ;  /* 0x8000000009007812 */ /* 0x000fc800078e4808 */
[----:B------:R-:W-:Y:S01]  /*0910*/  LOP3.LUT R0, R0, 0x7f800000, RZ, 0xfc, !PT ;  /* 0x7f80000000007812 */ /* 0x000fe200078efcff */
[----:B------:R-:W-:Y:S06]  /*0920*/  BRA `(.L_x_12) ;  /* 0x0000000000147947 */ /* 0x000fec0003800000 */
.L_x_8:
[----:B------:R-:W-:Y:S01]  /*0930*/  LOP3.LUT R0, R9, 0x80000000, R8, 0x48, !PT ;  /* 0x8000000009007812 */ /* 0x000fe200078e4808 */
[----:B------:R-:W-:Y:S06]  /*0940*/  BRA `(.L_x_12) ;  /* 0x00000000000c7947 */ /* 0x000fec0003800000 */
.L_x_7:
[----:B------:R-:W0:Y:S01]  /*0950*/  MUFU.RSQ R0, -QNAN ;  /* 0xffc0000000007908 */ /* 0x000e220000001400 */
[----:B------:R-:W-:Y:S05]  /*0960*/  BRA `(.L_x_12) ;  /* 0x0000000000047947 */ /* 0x000fea0003800000 */
.L_x_6:
[----:B------:R-:W-:-:S07]  /*0970*/  FADD.FTZ R0, R0, R3 ;  /* 0x0000000300007221 */ /* 0x000fce0000010000 */
.L_x_12:
[----:B------:R-:W-:-:S04]  /*0980*/  IMAD.MOV.U32 R7, RZ, RZ, 0x0 ;  /* 0x00000000ff077424 */ /* 0x000fc800078e00ff */
[----:B0-----:R-:W-:Y:S05]  /*0990*/  RET.REL.NODEC R6 `(_Z23histogram_atomic_kernelPKfPjiiff) ;  /* 0xfffffff406987950 */ /* 0x001fea0003c3ffff */
.L_x_13:
[----:B------:R-:W-:-:S00]  /*09a0*/  BRA `(.L_x_13) ;  /* 0xfffffffc00fc7947 */ /* 0x000fc0000383ffff */
[----:B------:R-:W-:-:S00]  /*09b0*/  NOP ;  /* 0x0000000000007918 */ /* 0x000fc00000000000 */
        /* <DEDUP_REMOVED lines=12> */
.L_x_14:


//--------------------- .nv.shared.reserved.0     --------------------------
	.section	.nv.shared.reserved.0,"aw",@nobits
	.weak		__nv_reservedSMEM_offset_0_alias
	.size		__nv_reservedSMEM_offset_0_alias, 0, 64
	.other		__nv_reservedSMEM_offset_0_alias,@"STO_CUDA_RESERVED_SHARED STV_DEFAULT"
__nv_reservedSMEM_offset_0_alias:
	.zero		0
	.zero		64


//--------------------- .nv.constant0._Z23histogram_atomic_kernelPKfPjiiff --------------------------
	.section	.nv.constant0._Z23histogram_atomic_kernelPKfPjiiff,"a",@progbits
	.sectionflags	@""
	.align	4
.nv.constant0._Z23histogram_atomic_kernelPKfPjiiff:
	.zero		928


//--------------------- SYMBOLS --------------------------

	.type		.nv.reservedSmem.offset0,@object
	.size		.nv.reservedSmem.offset0,0x4
